//
// Generated by NVIDIA NVVM Compiler
//
// Compiler Build ID: CL-36424714
// Cuda compilation tools, release 13.0, V13.0.88
// Based on NVVM 20.0.0
//

.version 9.0
.target sm_100
.address_size 64

	// .globl	_Z10max_kernelPiS_

.visible .entry _Z10max_kernelPiS_(
	.param .u64 .ptr .align 1 _Z10max_kernelPiS__param_0,
	.param .u64 .ptr .align 1 _Z10max_kernelPiS__param_1
)
{
	.reg .pred 	%p<11>;
	.reg .b32 	%r<52>;
	.reg .b64 	%rd<12>;

	ld.param.u64 	%rd5, [_Z10max_kernelPiS__param_0];
	ld.param.u64 	%rd6, [_Z10max_kernelPiS__param_1];
	cvta.to.global.u64 	%rd1, %rd5;
	cvta.to.global.u64 	%rd7, %rd6;
	mov.u32 	%r34, %tid.x;
	ld.global.u32 	%r1, [%rd7];
	mul.lo.s32 	%r39, %r1, %r34;
	add.s32 	%r3, %r39, %r1;
	add.s32 	%r41, %r39, 1;
	setp.ge.s32 	%p1, %r41, %r3;
	@%p1 bra 	$L__BB0_18;
	mul.wide.s32 	%rd8, %r39, 4;
	add.s64 	%rd2, %rd1, %rd8;
	ld.global.u32 	%r48, [%rd2];
	add.s32 	%r6, %r1, 3;
	and.b32  	%r35, %r1, 3;
	setp.eq.s32 	%p2, %r35, 1;
	@%p2 bra 	$L__BB0_7;
	and.b32  	%r36, %r6, 3;
	neg.s32 	%r38, %r36;
$L__BB0_3:
	.pragma "nounroll";
	mul.wide.s32 	%rd9, %r41, 4;
	add.s64 	%rd10, %rd1, %rd9;
	ld.global.u32 	%r12, [%rd10];
	setp.ge.s32 	%p3, %r48, %r12;
	@%p3 bra 	$L__BB0_5;
	st.global.u32 	[%rd2], %r12;
	mov.u32 	%r48, %r12;
$L__BB0_5:
	add.s32 	%r41, %r41, 1;
	add.s32 	%r39, %r39, 1;
	add.s32 	%r38, %r38, 1;
	setp.ne.s32 	%p4, %r38, 0;
	@%p4 bra 	$L__BB0_3;
	add.s32 	%r41, %r39, 1;
$L__BB0_7:
	add.s32 	%r37, %r1, -2;
	setp.lt.u32 	%p5, %r37, 3;
	@%p5 bra 	$L__BB0_18;
	sub.s32 	%r45, %r41, %r3;
	add.s64 	%rd3, %rd1, 8;
$L__BB0_9:
	mul.wide.s32 	%rd11, %r41, 4;
	add.s64 	%rd4, %rd3, %rd11;
	ld.global.u32 	%r24, [%rd4+-8];
	setp.ge.s32 	%p6, %r48, %r24;
	@%p6 bra 	$L__BB0_11;
	st.global.u32 	[%rd2], %r24;
	mov.u32 	%r48, %r24;
$L__BB0_11:
	ld.global.u32 	%r26, [%rd4+-4];
	setp.ge.s32 	%p7, %r48, %r26;
	@%p7 bra 	$L__BB0_13;
	st.global.u32 	[%rd2], %r26;
	mov.u32 	%r48, %r26;
$L__BB0_13:
	ld.global.u32 	%r28, [%rd4];
	setp.ge.s32 	%p8, %r48, %r28;
	@%p8 bra 	$L__BB0_15;
	st.global.u32 	[%rd2], %r28;
	mov.u32 	%r48, %r28;
$L__BB0_15:
	ld.global.u32 	%r30, [%rd4+4];
	setp.ge.s32 	%p9, %r48, %r30;
	@%p9 bra 	$L__BB0_17;
	st.global.u32 	[%rd2], %r30;
	mov.u32 	%r48, %r30;
$L__BB0_17:
	add.s32 	%r41, %r41, 4;
	add.s32 	%r45, %r45, 4;
	setp.ne.s32 	%p10, %r45, 0;
	@%p10 bra 	$L__BB0_9;
$L__BB0_18:
	ret;

}


// ===== COMPILED SASS (sm_100) =====

	.target	sm_100

	.elftype	@"ET_EXEC"


//--------------------- .note.nv.tkinfo           --------------------------
	.section	.note.nv.tkinfo,"",@"SHT_NOTE"
	.sectionflags	@"SHF_NOTE_NV_TKINFO"
	.tkinfo
        /*0018*/ 	.word	0x00000002
        /*0030*/ 	.string	""
        /*0030*/ 	.string	"ptxas"
        /*0030*/ 	.string	"Cuda compilation tools, release 13.0, V13.0.88"
        /*0030*/ 	.string	"Build cuda_13.0.r13.0/compiler.36424714_0"
        /*0030*/ 	.string	"-arch sm_100 -m 64 "



//--------------------- .note.nv.cuinfo           --------------------------
	.section	.note.nv.cuinfo,"",@"SHT_NOTE"
	.sectionflags	@"SHF_NOTE_NV_CUINFO"
        /*0018*/ 	.short	0x0002
        /*001a*/ 	.short	0x0064
        /*001c*/ 	.short	0x0082
	.zero		2


//--------------------- .nv.info                  --------------------------
	.section	.nv.info,"",@"SHT_CUDA_INFO"
	.align	4


	//----- nvinfo : EIATTR_REGCOUNT
	.align		4
        /*0000*/ 	.byte	0x04, 0x2f
        /*0002*/ 	.short	(.L_1 - .L_0)
	.align		4
.L_0:
        /*0004*/ 	.word	index@(_Z10max_kernelPiS_)
        /*0008*/ 	.word	0x00000012


	//----- nvinfo : EIATTR_FRAME_SIZE
	.align		4
.L_1:
        /*000c*/ 	.byte	0x04, 0x11
        /*000e*/ 	.short	(.L_3 - .L_2)
	.align		4
.L_2:
        /*0010*/ 	.word	index@(_Z10max_kernelPiS_)
        /*0014*/ 	.word	0x00000000


	//----- nvinfo : EIATTR_MIN_STACK_SIZE
	.align		4
.L_3:
        /*0018*/ 	.byte	0x04, 0x12
        /*001a*/ 	.short	(.L_5 - .L_4)
	.align		4
.L_4:
        /*001c*/ 	.word	index@(_Z10max_kernelPiS_)
        /*0020*/ 	.word	0x00000000
.L_5:


//--------------------- .nv.compat                --------------------------
	.section	.nv.compat,"",@"SHT_CUDA_COMPAT_INFO"
	.align	4
        /*0000*/ 	.byte	0x02, 0x09, 0x00, 0x00, 0x02, 0x02, 0x01, 0x00, 0x02, 0x05, 0x05, 0x00, 0x03, 0x07, 0x01, 0x01
        /*0010*/ 	.byte	0x02, 0x03, 0x00, 0x00, 0x02, 0x06, 0x01, 0x00, 0x04, 0x0b, 0x08, 0x00, 0x09, 0x00, 0x00, 0x00
        /*0020*/ 	.byte	0x00, 0x00, 0x00, 0x00


//--------------------- .nv.info._Z10max_kernelPiS_ --------------------------
	.section	.nv.info._Z10max_kernelPiS_,"",@"SHT_CUDA_INFO"
	.sectionflags	@""
	.align	4


	//----- nvinfo : EIATTR_CUDA_API_VERSION
	.align		4
        /*0000*/ 	.byte	0x04, 0x37
        /*0002*/ 	.short	(.L_7 - .L_6)
.L_6:
        /*0004*/ 	.word	0x00000082


	//----- nvinfo : EIATTR_KPARAM_INFO
	.align		4
.L_7:
        /*0008*/ 	.byte	0x04, 0x17
        /*000a*/ 	.short	(.L_9 - .L_8)
.L_8:
        /*000c*/ 	.word	0x00000000
        /*0010*/ 	.short	0x0001
        /*0012*/ 	.short	0x0008
        /*0014*/ 	.byte	0x00, 0xf5, 0x21, 0x00


	//----- nvinfo : EIATTR_KPARAM_INFO
	.align		4
.L_9:
        /*0018*/ 	.byte	0x04, 0x17
        /*001a*/ 	.short	(.L_11 - .L_10)
.L_10:
        /*001c*/ 	.word	0x00000000
        /*0020*/ 	.short	0x0000
        /*0022*/ 	.short	0x0000
        /*0024*/ 	.byte	0x00, 0xf5, 0x21, 0x00


	//----- nvinfo : EIATTR_SPARSE_MMA_MASK
	.align		4
.L_11:
        /*0028*/ 	.byte	0x03, 0x50
        /*002a*/ 	.short	0x0000


	//----- nvinfo : EIATTR_MAXREG_COUNT
	.align		4
        /*002c*/ 	.byte	0x03, 0x1b
        /*002e*/ 	.short	0x00ff


	//----- nvinfo : EIATTR_MERCURY_ISA_VERSION
	.align		4
        /*0030*/ 	.byte	0x03, 0x5f
        /*0032*/ 	.short	0x0101


	//----- nvinfo : EIATTR_VRC_CTA_INIT_COUNT
	.align		4
        /*0034*/ 	.byte	0x02, 0x4a
	.zero		1
	.zero		1


	//----- nvinfo : EIATTR_EXIT_INSTR_OFFSETS
	.align		4
        /*0038*/ 	.byte	0x04, 0x1c
        /*003a*/ 	.short	(.L_13 - .L_12)


	//   ....[0]....
.L_12:
        /*003c*/ 	.word	0x00000090


	//   ....[1]....
        /*0040*/ 	.word	0x00000230


	//   ....[2]....
        /*0044*/ 	.word	0x000003f0


	//----- nvinfo : EIATTR_CRS_STACK_SIZE
	.align		4
.L_13:
        /*0048*/ 	.byte	0x04, 0x1e
        /*004a*/ 	.short	(.L_15 - .L_14)
.L_14:
        /*004c*/ 	.word	0x00000000


	//----- nvinfo : EIATTR_CBANK_PARAM_SIZE
	.align		4
.L_15:
        /*0050*/ 	.byte	0x03, 0x19
        /*0052*/ 	.short	0x0010


	//----- nvinfo : EIATTR_PARAM_CBANK
	.align		4
        /*0054*/ 	.byte	0x04, 0x0a
        /*0056*/ 	.short	(.L_17 - .L_16)
	.align		4
.L_16:
        /*0058*/ 	.word	index@(.nv.constant0._Z10max_kernelPiS_)
        /*005c*/ 	.short	0x0380
        /*005e*/ 	.short	0x0010


	//----- nvinfo : EIATTR_SW_WAR
	.align		4
.L_17:
        /*0060*/ 	.byte	0x04, 0x36
        /*0062*/ 	.short	(.L_19 - .L_18)
.L_18:
        /*0064*/ 	.word	0x00000008
.L_19:


//--------------------- .nv.callgraph             --------------------------
	.section	.nv.callgraph,"",@"SHT_CUDA_CALLGRAPH"
	.align	4
	.sectionentsize	8
	.align		4
        /*0000*/ 	.word	0x00000000
	.align		4
        /*0004*/ 	.word	0xffffffff
	.align		4
        /*0008*/ 	.word	0x00000000
	.align		4
        /*000c*/ 	.word	0xfffffffe
	.align		4
        /*0010*/ 	.word	0x00000000
	.align		4
        /*0014*/ 	.word	0xfffffffd
	.align		4
        /*0018*/ 	.word	0x00000000
	.align		4
        /*001c*/ 	.word	0xfffffffc


//--------------------- .text._Z10max_kernelPiS_  --------------------------
	.section	.text._Z10max_kernelPiS_,"ax",@progbits
	.align	128
        .global         _Z10max_kernelPiS_
        .type           _Z10max_kernelPiS_,@function
        .size           _Z10max_kernelPiS_,(.L_x_4 - _Z10max_kernelPiS_)
        .other          _Z10max_kernelPiS_,@"STO_CUDA_ENTRY STV_DEFAULT"
_Z10max_kernelPiS_:
.text._Z10max_kernelPiS_:
[----:B------:R-:W-:Y:S08]  /*0000*/  LDC R1, c[0x0][0x37c] ;  /* 0x0000df00ff017b82 */ /* 0x000ff00000000800 */
[----:B------:R-:W0:Y:S01]  /*0010*/  LDC.64 R2, c[0x0][0x388] ;  /* 0x0000e200ff027b82 */ /* 0x000e220000000a00 */
[----:B------:R-:W0:Y:S02]  /*0020*/  LDCU.64 UR6, c[0x0][0x358] ;  /* 0x00006b00ff0677ac */ /* 0x000e240008000a00 */
[----:B0-----:R-:W2:Y:S01]  /*0030*/  LDG.E R0, desc[UR6][R2.64] ;  /* 0x0000000602007981 */ /* 0x001ea2000c1e1900 */
[----:B------:R-:W2:Y:S02]  /*0040*/  S2R R5, SR_TID.X ;  /* 0x0000000000057919 */ /* 0x000ea40000002100 */
[----:B--2---:R-:W-:-:S04]  /*0050*/  IMAD R5, R0, R5, RZ ;  /* 0x0000000500057224 */ /* 0x004fc800078e02ff */
[----:B------:R-:W-:Y:S02]  /*0060*/  IMAD.IADD R8, R0, 0x1, R5 ;  /* 0x0000000100087824 */ /* 0x000fe400078e0205 */
[----:B------:R-:W-:-:S05]  /*0070*/  VIADD R7, R5, 0x1 ;  /* 0x0000000105077836 */ /* 0x000fca0000000000 */
[----:B------:R-:W-:-:S13]  /*0080*/  ISETP.GE.AND P0, PT, R7, R8, PT ;  /* 0x000000080700720c */ /* 0x000fda0003f06270 */
[----:B------:R-:W-:Y:S05]  /*0090*/  @P0 EXIT ;  /* 0x000000000000094d */ /* 0x000fea0003800000 */
[----:B------:R-:W0:Y:S01]  /*00a0*/  LDC.64 R2, c[0x0][0x380] ;  /* 0x0000e000ff027b82 */ /* 0x000e220000000a00 */
[----:B------:R-:W-:-:S05]  /*00b0*/  MOV R9, R5 ;  /* 0x0000000500097202 */ /* 0x000fca0000000f00 */
[----:B0-----:R-:W-:-:S05]  /*00c0*/  IMAD.WIDE R2, R9, 0x4, R2 ;  /* 0x0000000409027825 */ /* 0x001fca00078e0202 */
[----:B------:R0:W5:Y:S01]  /*00d0*/  LDG.E R10, desc[UR6][R2.64] ;  /* 0x00000006020a7981 */ /* 0x000162000c1e1900 */
[----:B------:R-:W-:Y:S01]  /*00e0*/  LOP3.LUT R4, R0, 0x3, RZ, 0xc0, !PT ;  /* 0x0000000300047812 */ /* 0x000fe200078ec0ff */
[----:B------:R-:W-:-:S03]  /*00f0*/  IMAD.MOV.U32 R11, RZ, RZ, R7 ;  /* 0x000000ffff0b7224 */ /* 0x000fc600078e0007 */
[----:B------:R-:W-:-:S13]  /*0100*/  ISETP.NE.AND P0, PT, R4, 0x1, PT ;  /* 0x000000010400780c */ /* 0x000fda0003f05270 */
[----:B0-----:R-:W-:Y:S05]  /*0110*/  @!P0 BRA `(.L_x_0) ;  /* 0x00000000003c8947 */ /* 0x001fea0003800000 */
[----:B------:R-:W0:Y:S01]  /*0120*/  LDC.64 R6, c[0x0][0x380] ;  /* 0x0000e000ff067b82 */ /* 0x000e220000000a00 */
[----:B------:R-:W-:-:S05]  /*0130*/  VIADD R4, R0, 0x3 ;  /* 0x0000000300047836 */ /* 0x000fca0000000000 */
[----:B------:R-:W-:-:S04]  /*0140*/  LOP3.LUT R4, R4, 0x3, RZ, 0xc0, !PT ;  /* 0x0000000304047812 */ /* 0x000fc800078ec0ff */
[----:B------:R-:W-:-:S07]  /*0150*/  IADD3 R12, PT, PT, -R4, RZ, RZ ;  /* 0x000000ff040c7210 */ /* 0x000fce0007ffe1ff */
.L_x_1:
[----:B01----:R-:W-:-:S06]  /*0160*/  IMAD.WIDE R4, R11, 0x4, R6 ;  /* 0x000000040b047825 */ /* 0x003fcc00078e0206 */
[----:B------:R-:W2:Y:S01]  /*0170*/  LDG.E R5, desc[UR6][R4.64] ;  /* 0x0000000604057981 */ /* 0x000ea2000c1e1900 */
[----:B------:R-:W-:Y:S01]  /*0180*/  VIADD R12, R12, 0x1 ;  /* 0x000000010c0c7836 */ /* 0x000fe20000000000 */
[----:B------:R-:W-:Y:S01]  /*0190*/  IADD3 R9, PT, PT, R9, 0x1, RZ ;  /* 0x0000000109097810 */ /* 0x000fe20007ffe0ff */
[----:B------:R-:W-:-:S03]  /*01a0*/  VIADD R11, R11, 0x1 ;  /* 0x000000010b0b7836 */ /* 0x000fc60000000000 */
[----:B------:R-:W-:Y:S02]  /*01b0*/  ISETP.NE.AND P1, PT, R12, RZ, PT ;  /* 0x000000ff0c00720c */ /* 0x000fe40003f25270 */
[----:B--2--5:R-:W-:-:S13]  /*01c0*/  ISETP.GE.AND P0, PT, R10, R5, PT ;  /* 0x000000050a00720c */ /* 0x024fda0003f06270 */
[----:B------:R1:W-:Y:S01]  /*01d0*/  @!P0 STG.E desc[UR6][R2.64], R5 ;  /* 0x0000000502008986 */ /* 0x0003e2000c101906 */
[----:B------:R-:W-:Y:S01]  /*01e0*/  @!P0 IMAD.MOV.U32 R10, RZ, RZ, R5 ;  /* 0x000000ffff0a8224 */ /* 0x000fe200078e0005 */
[----:B------:R-:W-:Y:S06]  /*01f0*/  @P1 BRA `(.L_x_1) ;  /* 0xfffffffc00d81947 */ /* 0x000fec000383ffff */
[----:B------:R-:W-:-:S07]  /*0200*/  VIADD R11, R9, 0x1 ;  /* 0x00000001090b7836 */ /* 0x000fce0000000000 */
.L_x_0:
[----:B------:R-:W-:-:S04]  /*0210*/  IADD3 R0, PT, PT, R0, -0x2, RZ ;  /* 0xfffffffe00007810 */ /* 0x000fc80007ffe0ff */
[----:B------:R-:W-:-:S13]  /*0220*/  ISETP.GE.U32.AND P0, PT, R0, 0x3, PT ;  /* 0x000000030000780c */ /* 0x000fda0003f06070 */
[----:B------:R-:W-:Y:S05]  /*0230*/  @!P0 EXIT ;  /* 0x000000000000894d */ /* 0x000fea0003800000 */
[----:B------:R-:W0:Y:S01]  /*0240*/  LDCU.64 UR4, c[0x0][0x380] ;  /* 0x00007000ff0477ac */ /* 0x000e220008000a00 */
[----:B------:R-:W-:Y:S01]  /*0250*/  IMAD.IADD R8, R11, 0x1, -R8 ;  /* 0x000000010b087824 */ /* 0x000fe200078e0a08 */
[----:B0-----:R-:W-:-:S04]  /*0260*/  UIADD3 UR4, UP0, UPT, UR4, 0x8, URZ ;  /* 0x0000000804047890 */ /* 0x001fc8000ff1e0ff */
[----:B------:R-:W-:-:S12]  /*0270*/  UIADD3.X UR5, UPT, UPT, URZ, UR5, URZ, UP0, !UPT ;  /* 0x00000005ff057290 */ /* 0x000fd800087fe4ff */
.L_x_2:
[----:B-1----:R-:W-:Y:S01]  /*0280*/  MOV R5, UR5 ;  /* 0x0000000500057c02 */ /* 0x002fe20008000f00 */
[----:B------:R-:W-:-:S04]  /*0290*/  IMAD.U32 R4, RZ, RZ, UR4 ;  /* 0x00000004ff047e24 */ /* 0x000fc8000f8e00ff */
[----:B------:R-:W-:-:S05]  /*02a0*/  IMAD.WIDE R4, R11, 0x4, R4 ;  /* 0x000000040b047825 */ /* 0x000fca00078e0204 */
[----:B0-----:R-:W2:Y:S02]  /*02b0*/  LDG.E R7, desc[UR6][R4.64+-0x8] ;  /* 0xfffff80604077981 */ /* 0x001ea4000c1e1900 */
[----:B--2--5:R-:W-:-:S13]  /*02c0*/  ISETP.GE.AND P0, PT, R10, R7, PT ;  /* 0x000000070a00720c */ /* 0x024fda0003f06270 */
[----:B------:R0:W-:Y:S04]  /*02d0*/  @!P0 STG.E desc[UR6][R2.64], R7 ;  /* 0x0000000702008986 */ /* 0x0001e8000c101906 */
[----:B------:R-:W2:Y:S01]  /*02e0*/  LDG.E R9, desc[UR6][R4.64+-0x4] ;  /* 0xfffffc0604097981 */ /* 0x000ea2000c1e1900 */
[----:B------:R-:W-:-:S05]  /*02f0*/  @!P0 IMAD.MOV.U32 R10, RZ, RZ, R7 ;  /* 0x000000ffff0a8224 */ /* 0x000fca00078e0007 */
[----:B--2---:R-:W-:-:S13]  /*0300*/  ISETP.GE.AND P0, PT, R10, R9, PT ;  /* 0x000000090a00720c */ /* 0x004fda0003f06270 */
[----:B------:R0:W-:Y:S04]  /*0310*/  @!P0 STG.E desc[UR6][R2.64], R9 ;  /* 0x0000000902008986 */ /* 0x0001e8000c101906 */
[----:B------:R-:W2:Y:S01]  /*0320*/  LDG.E R13, desc[UR6][R4.64] ;  /* 0x00000006040d7981 */ /* 0x000ea2000c1e1900 */
[----:B------:R-:W-:-:S04]  /*0330*/  @!P0 MOV R10, R9 ;  /* 0x00000009000a8202 */ /* 0x000fc80000000f00 */
[----:B--2---:R-:W-:-:S13]  /*0340*/  ISETP.GE.AND P0, PT, R10, R13, PT ;  /* 0x0000000d0a00720c */ /* 0x004fda0003f06270 */
[----:B------:R0:W-:Y:S04]  /*0350*/  @!P0 STG.E desc[UR6][R2.64], R13 ;  /* 0x0000000d02008986 */ /* 0x0001e8000c101906 */
[----:B------:R-:W2:Y:S01]  /*0360*/  LDG.E R15, desc[UR6][R4.64+0x4] ;  /* 0x00000406040f7981 */ /* 0x000ea2000c1e1900 */
[----:B------:R-:W-:Y:S01]  /*0370*/  @!P0 IMAD.MOV.U32 R10, RZ, RZ, R13 ;  /* 0x000000ffff0a8224 */ /* 0x000fe200078e000d */
[----:B------:R-:W-:Y:S02]  /*0380*/  IADD3 R8, PT, PT, R8, 0x4, RZ ;  /* 0x0000000408087810 */ /* 0x000fe40007ffe0ff */
[----:B------:R-:W-:Y:S02]  /*0390*/  IADD3 R11, PT, PT, R11, 0x4, RZ ;  /* 0x000000040b0b7810 */ /* 0x000fe40007ffe0ff */
[----:B------:R-:W-:-:S02]  /*03a0*/  ISETP.NE.AND P1, PT, R8, RZ, PT ;  /* 0x000000ff0800720c */ /* 0x000fc40003f25270 */
[----:B--2---:R-:W-:-:S13]  /*03b0*/  ISETP.GE.AND P0, PT, R10, R15, PT ;  /* 0x0000000f0a00720c */ /* 0x004fda0003f06270 */
[----:B------:R0:W-:Y:S01]  /*03c0*/  @!P0 STG.E desc[UR6][R2.64], R15 ;  /* 0x0000000f02008986 */ /* 0x0001e2000c101906 */
[----:B------:R-:W-:Y:S01]  /*03d0*/  @!P0 IMAD.MOV.U32 R10, RZ, RZ, R15 ;  /* 0x000000ffff0a8224 */ /* 0x000fe200078e000f */
[----:B------:R-:W-:Y:S06]  /*03e0*/  @P1 BRA `(.L_x_2) ;  /* 0xfffffffc00a41947 */ /* 0x000fec000383ffff */
[----:B------:R-:W-:Y:S05]  /*03f0*/  EXIT ;  /* 0x000000000000794d */ /* 0x000fea0003800000 */
.L_x_3:
[----:B------:R-:W-:-:S00]  /*0400*/  BRA `(.L_x_3) ;  /* 0xfffffffc00fc7947 */ /* 0x000fc0000383ffff */
[----:B------:R-:W-:-:S00]  /*0410*/  NOP ;  /* 0x0000000000007918 */ /* 0x000fc00000000000 */
        /* <DEDUP_REMOVED lines=14> */
.L_x_4:


//--------------------- .nv.shared.reserved.0     --------------------------
	.section	.nv.shared.reserved.0,"aw",@nobits
	.weak		__nv_reservedSMEM_offset_0_alias
	.size		__nv_reservedSMEM_offset_0_alias, 0, 64
	.other		__nv_reservedSMEM_offset_0_alias,@"STO_CUDA_RESERVED_SHARED STV_DEFAULT"
__nv_reservedSMEM_offset_0_alias:
	.zero		0
	.zero		64


//--------------------- .nv.constant0._Z10max_kernelPiS_ --------------------------
	.section	.nv.constant0._Z10max_kernelPiS_,"a",@progbits
	.sectionflags	@""
	.align	4
.nv.constant0._Z10max_kernelPiS_:
	.zero		912


//--------------------- SYMBOLS --------------------------

	.type		.nv.reservedSmem.offset0,@object
	.size		.nv.reservedSmem.offset0,0x4
